	.headerflags	@"EF_CUDA_TEXMODE_UNIFIED EF_CUDA_64BIT_ADDRESS EF_CUDA_ACCELERATORS EF_CUDA_SM90 EF_CUDA_VIRTUAL_SM(EF_CUDA_SM90)"
	.elftype	@"ET_EXEC"


//--------------------- .nv.info                  --------------------------
	.section	.nv.info,"",@"SHT_CUDA_INFO"
	.align	4


	//----- nvinfo : EIATTR_REGCOUNT
	.align		4
        /*0000*/ 	.byte	0x04, 0x2f
        /*0002*/ 	.short	(.L_4 - .L_3)
	.align		4
.L_3:
        /*0004*/ 	.word	index@(triton_per_fused__softmax_add_6)
        /*0008*/ 	.word	0x00000024


	//----- nvinfo : EIATTR_MIN_STACK_SIZE
	.align		4
.L_4:
        /*000c*/ 	.byte	0x04, 0x12
        /*000e*/ 	.short	(.L_6 - .L_5)
	.align		4
.L_5:
        /*0010*/ 	.word	index@(triton_per_fused__softmax_add_6)
        /*0014*/ 	.word	0x00000000


	//----- nvinfo : EIATTR_FRAME_SIZE
	.align		4
.L_6:
        /*0018*/ 	.byte	0x04, 0x11
        /*001a*/ 	.short	(.L_8 - .L_7)
	.align		4
.L_7:
        /*001c*/ 	.word	index@(triton_per_fused__softmax_add_6)
        /*0020*/ 	.word	0x00000000


	//----- nvinfo : EIATTR_MIN_STACK_SIZE
	.align		4
.L_8:
        /*0024*/ 	.byte	0x04, 0x12
        /*0026*/ 	.short	(.L_10 - .L_9)
	.align		4
.L_9:
        /*0028*/ 	.word	index@(triton_per_fused__softmax_add_6)
        /*002c*/ 	.word	0x00000000
.L_10:


//--------------------- .nv.info.triton_per_fused__softmax_add_6 --------------------------
	.section	.nv.info.triton_per_fused__softmax_add_6,"",@"SHT_CUDA_INFO"
	.sectionflags	@""
	.align	4


	//----- nvinfo : EIATTR_CUDA_API_VERSION
	.align		4
        /*0000*/ 	.byte	0x04, 0x37
        /*0002*/ 	.short	(.L_12 - .L_11)
.L_11:
        /*0004*/ 	.word	0x0000007c


	//----- nvinfo : EIATTR_KPARAM_INFO
	.align		4
.L_12:
        /*0008*/ 	.byte	0x04, 0x17
        /*000a*/ 	.short	(.L_14 - .L_13)
.L_13:
        /*000c*/ 	.word	0x00000000
        /*0010*/ 	.short	0x0004
        /*0012*/ 	.short	0x001c
        /*0014*/ 	.byte	0x00, 0xf0, 0x11, 0x00


	//----- nvinfo : EIATTR_KPARAM_INFO
	.align		4
.L_14:
        /*0018*/ 	.byte	0x04, 0x17
        /*001a*/ 	.short	(.L_16 - .L_15)
.L_15:
        /*001c*/ 	.word	0x00000000
        /*0020*/ 	.short	0x0003
        /*0022*/ 	.short	0x0018
        /*0024*/ 	.byte	0x00, 0xf0, 0x11, 0x00


	//----- nvinfo : EIATTR_KPARAM_INFO
	.align		4
.L_16:
        /*0028*/ 	.byte	0x04, 0x17
        /*002a*/ 	.short	(.L_18 - .L_17)
.L_17:
        /*002c*/ 	.word	0x00000000
        /*0030*/ 	.short	0x0002
        /*0032*/ 	.short	0x0010
        /*0034*/ 	.byte	0x00, 0xf4, 0x21, 0x00


	//----- nvinfo : EIATTR_KPARAM_INFO
	.align		4
.L_18:
        /*0038*/ 	.byte	0x04, 0x17
        /*003a*/ 	.short	(.L_20 - .L_19)
.L_19:
        /*003c*/ 	.word	0x00000000
        /*0040*/ 	.short	0x0001
        /*0042*/ 	.short	0x0008
        /*0044*/ 	.byte	0x00, 0xf4, 0x21, 0x00


	//----- nvinfo : EIATTR_KPARAM_INFO
	.align		4
.L_20:
        /*0048*/ 	.byte	0x04, 0x17
        /*004a*/ 	.short	(.L_22 - .L_21)
.L_21:
        /*004c*/ 	.word	0x00000000
        /*0050*/ 	.short	0x0000
        /*0052*/ 	.short	0x0000
        /*0054*/ 	.byte	0x00, 0xf4, 0x21, 0x00


	//----- nvinfo : EIATTR_SPARSE_MMA_MASK
	.align		4
.L_22:
        /*0058*/ 	.byte	0x03, 0x50
        /*005a*/ 	.short	0x0000


	//----- nvinfo : EIATTR_MAXREG_COUNT
	.align		4
        /*005c*/ 	.byte	0x03, 0x1b
        /*005e*/ 	.short	0x00ff


	//----- nvinfo : EIATTR_EXTERNS
	.align		4
        /*0060*/ 	.byte	0x04, 0x0f
        /*0062*/ 	.short	(.L_24 - .L_23)


	//   ....[0]....
	.align		4
.L_23:
        /*0064*/ 	.word	index@(__assertfail)


	//----- nvinfo : EIATTR_COOP_GROUP_MASK_REGIDS
	.align		4
.L_24:
        /*0068*/ 	.byte	0x04, 0x29
        /*006a*/ 	.short	(.L_26 - .L_25)


	//   ....[0]....
.L_25:
        /*006c*/ 	.word	0xffffffff


	//   ....[1]....
        /*0070*/ 	.word	0xffffffff


	//   ....[2]....
        /*0074*/ 	.word	0xffffffff


	//   ....[3]....
        /*0078*/ 	.word	0xffffffff


	//   ....[4]....
        /*007c*/ 	.word	0xffffffff


	//   ....[5]....
        /*0080*/ 	.word	0xffffffff


	//   ....[6]....
        /*0084*/ 	.word	0xffffffff


	//   ....[7]....
        /*0088*/ 	.word	0xffffffff


	//----- nvinfo : EIATTR_COOP_GROUP_INSTR_OFFSETS
	.align		4
.L_26:
        /*008c*/ 	.byte	0x04, 0x28
        /*008e*/ 	.short	(.L_28 - .L_27)


	//   ....[0]....
.L_27:
        /*0090*/ 	.word	0x00000d50


	//   ....[1]....
        /*0094*/ 	.word	0x00000da0


	//   ....[2]....
        /*0098*/ 	.word	0x00000e00


	//   ....[3]....
        /*009c*/ 	.word	0x00000e90


	//   ....[4]....
        /*00a0*/ 	.word	0x000010c0


	//   ....[5]....
        /*00a4*/ 	.word	0x000010e0


	//   ....[6]....
        /*00a8*/ 	.word	0x000011c0


	//   ....[7]....
        /*00ac*/ 	.word	0x000011e0


	//----- nvinfo : EIATTR_SYSCALL_OFFSETS
	.align		4
.L_28:
        /*00b0*/ 	.byte	0x04, 0x46
        /*00b2*/ 	.short	(.L_30 - .L_29)


	//   ....[0]....
.L_29:
        /*00b4*/ 	.word	0x00000750


	//----- nvinfo : EIATTR_EXIT_INSTR_OFFSETS
	.align		4
.L_30:
        /*00b8*/ 	.byte	0x04, 0x1c
        /*00ba*/ 	.short	(.L_32 - .L_31)


	//   ....[0]....
.L_31:
        /*00bc*/ 	.word	0x000013a0


	//   ....[1]....
        /*00c0*/ 	.word	0x000013d0


	//----- nvinfo : EIATTR_REQNTID
	.align		4
.L_32:
        /*00c4*/ 	.byte	0x04, 0x10
        /*00c6*/ 	.short	(.L_34 - .L_33)
.L_33:
        /*00c8*/ 	.word	0x00000080
        /*00cc*/ 	.word	0x00000001
        /*00d0*/ 	.word	0x00000001


	//----- nvinfo : EIATTR_CRS_STACK_SIZE
	.align		4
.L_34:
        /*00d4*/ 	.byte	0x04, 0x1e
        /*00d6*/ 	.short	(.L_36 - .L_35)
.L_35:
        /*00d8*/ 	.word	0x00000000


	//----- nvinfo : EIATTR_CBANK_PARAM_SIZE
	.align		4
.L_36:
        /*00dc*/ 	.byte	0x03, 0x19
        /*00de*/ 	.short	0x0020


	//----- nvinfo : EIATTR_PARAM_CBANK
	.align		4
        /*00e0*/ 	.byte	0x04, 0x0a
        /*00e2*/ 	.short	(.L_38 - .L_37)
	.align		4
.L_37:
        /*00e4*/ 	.word	index@(.nv.constant0.triton_per_fused__softmax_add_6)
        /*00e8*/ 	.short	0x0210
        /*00ea*/ 	.short	0x0020


	//----- nvinfo : EIATTR_SW_WAR
	.align		4
.L_38:
        /*00ec*/ 	.byte	0x04, 0x36
        /*00ee*/ 	.short	(.L_40 - .L_39)
.L_39:
        /*00f0*/ 	.word	0x00000008
.L_40:


//--------------------- .nv.callgraph             --------------------------
	.section	.nv.callgraph,"",@"SHT_CUDA_CALLGRAPH"
	.align	4
	.sectionentsize	8
	.align		4
        /*0000*/ 	.word	0x00000000
	.align		4
        /*0004*/ 	.word	0xffffffff
	.align		4
        /*0008*/ 	.word	index@(triton_per_fused__softmax_add_6)
	.align		4
        /*000c*/ 	.word	index@(__assertfail)
	.align		4
        /*0010*/ 	.word	0x00000000
	.align		4
        /*0014*/ 	.word	0xfffffffe
	.align		4
        /*0018*/ 	.word	0x00000000
	.align		4
        /*001c*/ 	.word	0xfffffffd
	.align		4
        /*0020*/ 	.word	0x00000000
	.align		4
        /*0024*/ 	.word	0xfffffffc


//--------------------- .nv.constant4             --------------------------
	.section	.nv.constant4,"a",@progbits
	.align	8
	.align		8
.nv.constant4:
        /*0000*/ 	.dword	__assertfail
	.align		8
        /*0008*/ 	.dword	assertFunc_0
	.align		8
        /*0010*/ 	.dword	assertFile_0
	.align		8
        /*0018*/ 	.dword	assertMessage_0


//--------------------- .text.triton_per_fused__softmax_add_6 --------------------------
	.section	.text.triton_per_fused__softmax_add_6,"ax",@progbits
	.sectionflags	@"SHF_BARRIERS=1"
	.align	128
        .global         triton_per_fused__softmax_add_6
        .type           triton_per_fused__softmax_add_6,@function
        .size           triton_per_fused__softmax_add_6,(.L_x_2 - triton_per_fused__softmax_add_6)
        .other          triton_per_fused__softmax_add_6,@"STO_CUDA_ENTRY STV_DEFAULT"
triton_per_fused__softmax_add_6:
.text.triton_per_fused__softmax_add_6:
[----:B------:R-:W0:Y:S02]  /*0000*/  LDC R1, c[0x0][0x28] ;  /* 0x00000a00ff017b82 */ /* 0x000e240000000800 */
[----:B------:R-:W1:Y:S01]  /*0010*/  S2R R0, SR_TID.X ;  /* 0x0000000000007919 */ /* 0x000e620000002100 */
[----:B------:R-:W2:Y:S01]  /*0020*/  LDC.64 R14, c[0x0][0x210] ;  /* 0x00008400ff0e7b82 */ /* 0x000ea20000000a00 */
[----:B------:R-:W-:Y:S01]  /*0030*/  CS2R R6, SRZ ;  /* 0x0000000000067805 */ /* 0x000fe2000001ff00 */
[----:B------:R-:W-:Y:S01]  /*0040*/  ULDC.64 UR6, c[0x0][0x208] ;  /* 0x0000820000067ab9 */ /* 0x000fe20000000a00 */
[----:B------:R-:W3:Y:S05]  /*0050*/  S2R R17, SR_CTAID.X ;  /* 0x0000000000117919 */ /* 0x000eea0000002500 */
[----:B------:R-:W4:Y:S08]  /*0060*/  S2UR UR5, SR_CgaCtaId ;  /* 0x00000000000579c3 */ /* 0x000f300000008800 */
[----:B------:R-:W5:Y:S01]  /*0070*/  LDC.64 R8, c[0x0][0x218] ;  /* 0x00008600ff087b82 */ /* 0x000f620000000a00 */
[----:B-1----:R-:W-:Y:S01]  /*0080*/  SHF.R.U32.HI R10, RZ, 0x4, R0 ;  /* 0x00000004ff0a7819 */ /* 0x002fe20000011600 */
[----:B------:R-:W-:-:S02]  /*0090*/  IMAD.SHL.U32 R16, R0, 0x4, RZ ;  /* 0x0000000400107824 */ /* 0x000fc400078e00ff */
[----:B---3--:R-:W-:Y:S01]  /*00a0*/  IMAD.SHL.U32 R17, R17, 0x8, RZ ;  /* 0x0000000811117824 */ /* 0x008fe200078e00ff */
[----:B------:R-:W-:Y:S02]  /*00b0*/  SGXT.U32 R10, R10, 0x3 ;  /* 0x000000030a0a781a */ /* 0x000fe40000000000 */
[----:B------:R-:W-:Y:S02]  /*00c0*/  LOP3.LUT R3, R16, 0x3c, RZ, 0xc0, !PT ;  /* 0x0000003c10037812 */ /* 0x000fe400078ec0ff */
[----:B------:R-:W-:-:S04]  /*00d0*/  LOP3.LUT R2, R17, R10, RZ, 0xfc, !PT ;  /* 0x0000000a11027212 */ /* 0x000fc800078efcff */
[C---:B------:R-:W-:Y:S01]  /*00e0*/  ISETP.GE.AND P2, PT, R2.reuse, 0x400, PT ;  /* 0x000004000200780c */ /* 0x040fe20003f46270 */
[----:B------:R-:W-:-:S04]  /*00f0*/  IMAD R5, R2, 0x40, R3 ;  /* 0x0000004002057824 */ /* 0x000fc800078e0203 */
[----:B--2---:R-:W-:Y:S01]  /*0100*/  IMAD.WIDE R14, R5, 0x4, R14 ;  /* 0x00000004050e7825 */ /* 0x004fe200078e020e */
[----:B------:R-:W-:-:S07]  /*0110*/  CS2R R4, SRZ ;  /* 0x0000000000047805 */ /* 0x000fce000001ff00 */
[----:B------:R-:W2:Y:S01]  /*0120*/  @!P2 LDG.E.128 R4, desc[UR6][R14.64] ;  /* 0x000000060e04a981 */ /* 0x000ea2000c1e1d00 */
[----:B------:R-:W-:Y:S01]  /*0130*/  IMAD.SHL.U32 R11, R0, 0x20, RZ ;  /* 0x00000020000b7824 */ /* 0x000fe200078e00ff */
[----:B------:R-:W-:Y:S02]  /*0140*/  UMOV UR4, 0x400 ;  /* 0x0000040000047882 */ /* 0x000fe40000000000 */
[----:B----4-:R-:W-:Y:S02]  /*0150*/  UPRMT UR4, UR5, 0x654, UR4 ;  /* 0x0000065405047896 */ /* 0x010fe40008000004 */
[----:B------:R-:W-:Y:S02]  /*0160*/  LOP3.LUT R19, R11, 0x1e0, RZ, 0xc0, !PT ;  /* 0x000001e00b137812 */ /* 0x000fe400078ec0ff */
[----:B------:R-:W-:Y:S02]  /*0170*/  SHF.R.S32.HI R11, RZ, 0x1f, R2 ;  /* 0x0000001fff0b7819 */ /* 0x000fe40000011402 */
[----:B------:R-:W-:-:S02]  /*0180*/  LOP3.LUT R24, R19, R10, RZ, 0xfc, !PT ;  /* 0x0000000a13187212 */ /* 0x000fc400078efcff */
[----:B------:R-:W-:Y:S02]  /*0190*/  LEA.HI R18, R11, R2, RZ, 0x6 ;  /* 0x000000020b127211 */ /* 0x000fe400078f30ff */
[C---:B------:R-:W-:Y:S02]  /*01a0*/  LOP3.LUT R13, R19.reuse, 0x8, RZ, 0xfc, !PT ;  /* 0x00000008130d7812 */ /* 0x040fe400078efcff */
[----:B------:R-:W-:Y:S02]  /*01b0*/  LOP3.LUT R11, R18, 0x3ffffc0, RZ, 0xc0, !PT ;  /* 0x03ffffc0120b7812 */ /* 0x000fe400078ec0ff */
[C---:B------:R-:W-:Y:S02]  /*01c0*/  LOP3.LUT R23, R19.reuse, 0x10, RZ, 0xfc, !PT ;  /* 0x0000001013177812 */ /* 0x040fe400078efcff */
[C---:B------:R-:W-:Y:S01]  /*01d0*/  LOP3.LUT R21, R19.reuse, 0x18, RZ, 0xfc, !PT ;  /* 0x0000001813157812 */ /* 0x040fe200078efcff */
[----:B------:R-:W-:Y:S01]  /*01e0*/  IMAD.IADD R10, R2, 0x1, -R11 ;  /* 0x00000001020a7824 */ /* 0x000fe200078e0a0b */
[----:B------:R-:W-:-:S02]  /*01f0*/  LEA.HI R19, R19, R24, RZ, 0x1d ;  /* 0x0000001813137211 */ /* 0x000fc400078fe8ff */
[-C--:B------:R-:W-:Y:S01]  /*0200*/  LEA.HI R22, R13, R24.reuse, RZ, 0x1d ;  /* 0x000000180d167211 */ /* 0x080fe200078fe8ff */
[----:B------:R-:W-:Y:S01]  /*0210*/  IMAD R13, R10, 0x40, R3 ;  /* 0x000000400a0d7824 */ /* 0x000fe200078e0203 */
[-C--:B------:R-:W-:Y:S02]  /*0220*/  LEA.HI R23, R23, R24.reuse, RZ, 0x1d ;  /* 0x0000001817177211 */ /* 0x080fe400078fe8ff */
[----:B------:R-:W-:Y:S01]  /*0230*/  LEA.HI R24, R21, R24, RZ, 0x1d ;  /* 0x0000001815187211 */ /* 0x000fe200078fe8ff */
[----:B-----5:R-:W-:Y:S01]  /*0240*/  IMAD.WIDE R12, R13, 0x8, R8 ;  /* 0x000000080d0c7825 */ /* 0x020fe200078e0208 */
[----:B------:R-:W-:Y:S02]  /*0250*/  LEA R26, R19, UR4, 0x2 ;  /* 0x00000004131a7c11 */ /* 0x000fe4000f8e10ff */
[----:B------:R-:W-:Y:S02]  /*0260*/  LEA R28, R22, UR4, 0x2 ;  /* 0x00000004161c7c11 */ /* 0x000fe4000f8e10ff */
[----:B------:R-:W-:-:S02]  /*0270*/  LEA R25, R23, UR4, 0x2 ;  /* 0x0000000417197c11 */ /* 0x000fc4000f8e10ff */
[----:B------:R-:W-:Y:S02]  /*0280*/  LEA R30, R24, UR4, 0x2 ;  /* 0x00000004181e7c11 */ /* 0x000fe4000f8e10ff */
[----:B------:R-:W-:Y:S02]  /*0290*/  CS2R R8, SRZ ;  /* 0x0000000000087805 */ /* 0x000fe4000001ff00 */
[----:B--2---:R-:W-:Y:S02]  /*02a0*/  SEL R11, R4, RZ, !P2 ;  /* 0x000000ff040b7207 */ /* 0x004fe40005000000 */
[----:B------:R-:W-:Y:S02]  /*02b0*/  SEL R3, R5, RZ, !P2 ;  /* 0x000000ff05037207 */ /* 0x000fe40005000000 */
[----:B------:R-:W-:Y:S02]  /*02c0*/  CS2R R4, SRZ ;  /* 0x0000000000047805 */ /* 0x000fe4000001ff00 */
[----:B------:R-:W-:Y:S01]  /*02d0*/  SEL R20, R6, RZ, !P2 ;  /* 0x000000ff06147207 */ /* 0x000fe20005000000 */
[----:B------:R1:W-:Y:S01]  /*02e0*/  STS [R26], R11 ;  /* 0x0000000b1a007388 */ /* 0x0003e20000000800 */
[----:B------:R-:W-:-:S02]  /*02f0*/  SEL R21, R7, RZ, !P2 ;  /* 0x000000ff07157207 */ /* 0x000fc40005000000 */
[----:B------:R-:W-:Y:S01]  /*0300*/  CS2R R6, SRZ ;  /* 0x0000000000067805 */ /* 0x000fe2000001ff00 */
[----:B------:R-:W-:Y:S04]  /*0310*/  STS [R28+0x20], R3 ;  /* 0x000020031c007388 */ /* 0x000fe80000000800 */
[----:B------:R2:W-:Y:S04]  /*0320*/  STS [R25+0x40], R20 ;  /* 0x0000401419007388 */ /* 0x0005e80000000800 */
[----:B------:R3:W-:Y:S01]  /*0330*/  STS [R30+0x60], R21 ;  /* 0x000060151e007388 */ /* 0x0007e20000000800 */
[----:B------:R-:W-:Y:S01]  /*0340*/  BAR.SYNC.DEFER_BLOCKING 0x0 ;  /* 0x0000000000007b1d */ /* 0x000fe20000010000 */
[----:B-1----:R-:W-:-:S05]  /*0350*/  CS2R R10, SRZ ;  /* 0x00000000000a7805 */ /* 0x002fca000001ff00 */
[----:B------:R-:W4:Y:S04]  /*0360*/  @!P2 LDG.E.EL.128 R4, desc[UR6][R12.64] ;  /* 0x000000060c04a981 */ /* 0x000f28000c2e1d00 */
[----:B------:R-:W5:Y:S01]  /*0370*/  @!P2 LDG.E.EL.128 R8, desc[UR6][R12.64+0x10] ;  /* 0x000010060c08a981 */ /* 0x000f62000c2e1d00 */
[----:B----4-:R-:W-:Y:S02]  /*0380*/  SEL R27, R4, RZ, !P2 ;  /* 0x000000ff041b7207 */ /* 0x010fe40005000000 */
[----:B------:R-:W-:Y:S02]  /*0390*/  SEL R4, R5, RZ, !P2 ;  /* 0x000000ff05047207 */ /* 0x000fe40005000000 */
[----:B------:R-:W-:Y:S02]  /*03a0*/  IADD3 R26, P1, R27, 0xe1, RZ ;  /* 0x000000e11b1a7810 */ /* 0x000fe40007f3e0ff */
[----:B------:R-:W-:-:S02]  /*03b0*/  SEL R6, R6, RZ, !P2 ;  /* 0x000000ff06067207 */ /* 0x000fc40005000000 */
[----:B------:R-:W-:Y:S01]  /*03c0*/  ISETP.GE.AND P0, PT, R4, RZ, PT ;  /* 0x000000ff0400720c */ /* 0x000fe20003f06270 */
[----:B--2---:R-:W-:Y:S01]  /*03d0*/  IMAD.X R25, RZ, RZ, R4, P1 ;  /* 0x000000ffff197224 */ /* 0x004fe200008e0604 */
[----:B------:R-:W-:Y:S02]  /*03e0*/  SEL R7, R7, RZ, !P2 ;  /* 0x000000ff07077207 */ /* 0x000fe40005000000 */
[----:B------:R-:W-:Y:S02]  /*03f0*/  IADD3 R29, P1, R6, 0xe1, RZ ;  /* 0x000000e1061d7810 */ /* 0x000fe40007f3e0ff */
[----:B-----5:R-:W-:Y:S02]  /*0400*/  SEL R5, R8, RZ, !P2 ;  /* 0x000000ff08057207 */ /* 0x020fe40005000000 */
[----:B------:R-:W-:Y:S01]  /*0410*/  SEL R26, R26, R27, !P0 ;  /* 0x0000001b1a1a7207 */ /* 0x000fe20004000000 */
[----:B------:R-:W-:Y:S01]  /*0420*/  IMAD.X R32, RZ, RZ, R7, P1 ;  /* 0x000000ffff207224 */ /* 0x000fe200008e0607 */
[----:B------:R-:W-:-:S02]  /*0430*/  SEL R25, R25, R4, !P0 ;  /* 0x0000000419197207 */ /* 0x000fc40004000000 */
[----:B------:R-:W-:Y:S02]  /*0440*/  ISETP.GE.AND P0, PT, R7, RZ, PT ;  /* 0x000000ff0700720c */ /* 0x000fe40003f06270 */
[----:B------:R-:W-:Y:S02]  /*0450*/  SEL R8, R9, RZ, !P2 ;  /* 0x000000ff09087207 */ /* 0x000fe40005000000 */
[----:B---3--:R-:W-:Y:S02]  /*0460*/  IADD3 R30, P1, R5, 0xe1, RZ ;  /* 0x000000e1051e7810 */ /* 0x008fe40007f3e0ff */
[----:B------:R-:W-:Y:S02]  /*0470*/  SEL R3, R10, RZ, !P2 ;  /* 0x000000ff0a037207 */ /* 0x000fe40005000000 */
[----:B------:R-:W-:Y:S01]  /*0480*/  SEL R29, R29, R6, !P0 ;  /* 0x000000061d1d7207 */ /* 0x000fe20004000000 */
[----:B------:R-:W-:Y:S01]  /*0490*/  IMAD.X R27, RZ, RZ, R8, P1 ;  /* 0x000000ffff1b7224 */ /* 0x000fe200008e0608 */
[----:B------:R-:W-:-:S02]  /*04a0*/  SEL R10, R11, RZ, !P2 ;  /* 0x000000ff0b0a7207 */ /* 0x000fc40005000000 */
[----:B------:R-:W-:Y:S02]  /*04b0*/  IADD3 R28, P5, R3, 0xe1, RZ ;  /* 0x000000e1031c7810 */ /* 0x000fe40007fbe0ff */
[----:B------:R-:W-:Y:S02]  /*04c0*/  SEL R32, R32, R7, !P0 ;  /* 0x0000000720207207 */ /* 0x000fe40004000000 */
[----:B------:R-:W-:Y:S01]  /*04d0*/  ISETP.GT.U32.AND P0, PT, R26, 0xe0, PT ;  /* 0x000000e01a00780c */ /* 0x000fe20003f04070 */
[----:B------:R-:W-:Y:S01]  /*04e0*/  IMAD.X R9, RZ, RZ, R10, P5 ;  /* 0x000000ffff097224 */ /* 0x000fe200028e060a */
[----:B------:R-:W-:Y:S02]  /*04f0*/  ISETP.GT.U32.AND P1, PT, R29, 0xe0, PT ;  /* 0x000000e01d00780c */ /* 0x000fe40003f24070 */
[----:B------:R-:W-:Y:S02]  /*0500*/  ISETP.GE.AND P3, PT, R8, RZ, PT ;  /* 0x000000ff0800720c */ /* 0x000fe40003f66270 */
[----:B------:R-:W-:-:S02]  /*0510*/  ISETP.GE.AND P4, PT, R10, RZ, PT ;  /* 0x000000ff0a00720c */ /* 0x000fc40003f86270 */
[----:B------:R-:W-:Y:S02]  /*0520*/  ISETP.GT.U32.AND.EX P0, PT, R25, RZ, PT, P0 ;  /* 0x000000ff1900720c */ /* 0x000fe40003f04100 */
[----:B------:R-:W-:Y:S02]  /*0530*/  ISETP.GT.U32.AND.EX P1, PT, R32, RZ, PT, P1 ;  /* 0x000000ff2000720c */ /* 0x000fe40003f24110 */
[----:B------:R-:W-:Y:S02]  /*0540*/  SEL R30, R30, R5, !P3 ;  /* 0x000000051e1e7207 */ /* 0x000fe40005800000 */
[----:B------:R-:W-:Y:S02]  /*0550*/  SEL R28, R28, R3, !P4 ;  /* 0x000000031c1c7207 */ /* 0x000fe40006000000 */
[----:B------:R-:W-:Y:S02]  /*0560*/  SEL R3, RZ, 0x1, !P0 ;  /* 0x00000001ff037807 */ /* 0x000fe40004000000 */
[----:B------:R-:W-:-:S02]  /*0570*/  SEL R4, RZ, 0x1fffe, !P1 ;  /* 0x0001fffeff047807 */ /* 0x000fc40004800000 */
[----:B------:R-:W-:Y:S02]  /*0580*/  SEL R27, R27, R8, !P3 ;  /* 0x000000081b1b7207 */ /* 0x000fe40005800000 */
[----:B------:R-:W-:Y:S01]  /*0590*/  SEL R9, R9, R10, !P4 ;  /* 0x0000000a09097207 */ /* 0x000fe20006000000 */
[----:B------:R-:W-:Y:S01]  /*05a0*/  IMAD.IADD R5, R3, 0x1, R4 ;  /* 0x0000000103057824 */ /* 0x000fe200078e0204 */
[----:B------:R-:W-:Y:S02]  /*05b0*/  ISETP.GT.U32.AND P3, PT, R30, 0xe0, PT ;  /* 0x000000e01e00780c */ /* 0x000fe40003f64070 */
[----:B------:R-:W-:Y:S02]  /*05c0*/  ISETP.GT.U32.AND P4, PT, R28, 0xe0, PT ;  /* 0x000000e01c00780c */ /* 0x000fe40003f84070 */
[----:B------:R-:W-:Y:S02]  /*05d0*/  ISETP.GT.U32.AND.EX P0, PT, R27, RZ, PT, P3 ;  /* 0x000000ff1b00720c */ /* 0x000fe40003f04130 */
[----:B------:R-:W-:-:S02]  /*05e0*/  ISETP.GT.U32.AND.EX P1, PT, R9, RZ, PT, P4 ;  /* 0x000000ff0900720c */ /* 0x000fc40003f24140 */
[----:B------:R-:W-:Y:S02]  /*05f0*/  SEL R3, RZ, 0x4, !P0 ;  /* 0x00000004ff037807 */ /* 0x000fe40004000000 */
[----:B------:R-:W-:Y:S02]  /*0600*/  SEL R4, RZ, 0x7fff8, !P1 ;  /* 0x0007fff8ff047807 */ /* 0x000fe40004800000 */
[----:B------:R-:W-:-:S04]  /*0610*/  LOP3.LUT R5, R5, 0x3, RZ, 0xc0, !PT ;  /* 0x0000000305057812 */ /* 0x000fc800078ec0ff */
[----:B------:R-:W-:-:S04]  /*0620*/  IADD3 R3, R5, R4, R3 ;  /* 0x0000000405037210 */ /* 0x000fc80007ffe003 */
[----:B------:R-:W-:-:S04]  /*0630*/  LOP3.LUT P0, RZ, R3, 0xf, RZ, 0xc0, !PT ;  /* 0x0000000f03ff7812 */ /* 0x000fc8000780c0ff */
[----:B------:R-:W-:-:S13]  /*0640*/  ISETP.GT.OR P0, PT, R2, 0x3ff, !P0 ;  /* 0x000003ff0200780c */ /* 0x000fda0004704670 */
[----:B------:R-:W-:Y:S05]  /*0650*/  @P0 BRA `(.L_x_0) ;  /* 0x0000000000400947 */ /* 0x000fea0003800000 */
[----:B------:R-:W-:Y:S01]  /*0660*/  MOV R2, 0x0 ;  /* 0x0000000000027802 */ /* 0x000fe20000000f00 */
[----:B------:R-:W-:Y:S01]  /*0670*/  ULDC.64 UR8, c[0x4][0x18] ;  /* 0x0100060000087ab9 */ /* 0x000fe20000000a00 */
[----:B------:R-:W-:Y:S01]  /*0680*/  ULDC.64 UR10, c[0x4][0x8] ;  /* 0x01000200000a7ab9 */ /* 0x000fe20000000a00 */
[----:B------:R-:W-:Y:S02]  /*0690*/  IMAD.U32 R4, RZ, RZ, UR8 ;  /* 0x00000008ff047e24 */ /* 0x000fe4000f8e00ff */
[----:B------:R-:W-:Y:S01]  /*06a0*/  IMAD.U32 R5, RZ, RZ, UR9 ;  /* 0x00000009ff057e24 */ /* 0x000fe2000f8e00ff */
[----:B------:R-:W1:Y:S01]  /*06b0*/  LDC.64 R2, c[0x4][R2] ;  /* 0x0100000002027b82 */ /* 0x000e620000000a00 */
[----:B------:R-:W-:Y:S01]  /*06c0*/  ULDC.64 UR8, c[0x4][0x10] ;  /* 0x0100040000087ab9 */ /* 0x000fe20000000a00 */
[----:B------:R-:W-:Y:S02]  /*06d0*/  IMAD.U32 R10, RZ, RZ, UR10 ;  /* 0x0000000aff0a7e24 */ /* 0x000fe4000f8e00ff */
[----:B------:R-:W-:-:S02]  /*06e0*/  IMAD.U32 R6, RZ, RZ, UR8 ;  /* 0x00000008ff067e24 */ /* 0x000fc4000f8e00ff */
[----:B------:R-:W-:Y:S02]  /*06f0*/  IMAD.U32 R7, RZ, RZ, UR9 ;  /* 0x00000009ff077e24 */ /* 0x000fe4000f8e00ff */
[----:B------:R-:W-:Y:S02]  /*0700*/  IMAD.U32 R11, RZ, RZ, UR11 ;  /* 0x0000000bff0b7e24 */ /* 0x000fe4000f8e00ff */
[----:B------:R-:W-:Y:S02]  /*0710*/  IMAD.MOV.U32 R8, RZ, RZ, 0x27 ;  /* 0x00000027ff087424 */ /* 0x000fe400078e00ff */
[----:B------:R-:W-:Y:S02]  /*0720*/  IMAD.MOV.U32 R12, RZ, RZ, 0x1 ;  /* 0x00000001ff0c7424 */ /* 0x000fe400078e00ff */
[----:B------:R-:W-:-:S07]  /*0730*/  IMAD.MOV.U32 R13, RZ, RZ, RZ ;  /* 0x000000ffff0d7224 */ /* 0x000fce00078e00ff */
[----:B------:R-:W-:-:S07]  /*0740*/  LEPC R20, `(.L_x_0) ;  /* 0x000000001014794e */ /* 0x000fce0000000000 */
[----:B01----:R-:W-:Y:S05]  /*0750*/  CALL.ABS.NOINC R2 ;  /* 0x0000000002007343 */ /* 0x003fea0003c00000 */
.L_x_0:
[----:B------:R-:W-:Y:S02]  /*0760*/  SHF.R.U32.HI R12, RZ, 0x3, R0 ;  /* 0x00000003ff0c7819 */ /* 0x000fe40000011600 */
[----:B------:R-:W-:Y:S02]  /*0770*/  LOP3.LUT R11, R0, 0x7f, RZ, 0xc0, !PT ;  /* 0x0000007f000b7812 */ /* 0x000fe400078ec0ff */
[----:B------:R-:W-:Y:S02]  /*0780*/  SGXT.U32 R12, R12, 0x4 ;  /* 0x000000040c0c781a */ /* 0x000fe40000000000 */
[C---:B------:R-:W-:Y:S02]  /*0790*/  LOP3.LUT R2, R11.reuse, 0x80, RZ, 0xfc, !PT ;  /* 0x000000800b027812 */ /* 0x040fe400078efcff */
[C---:B------:R-:W-:Y:S01]  /*07a0*/  LOP3.LUT R4, R11.reuse, 0x100, RZ, 0xfc, !PT ;  /* 0x000001000b047812 */ /* 0x040fe200078efcff */
[C---:B------:R-:W-:Y:S01]  /*07b0*/  IMAD.IADD R13, R11.reuse, 0x1, R12 ;  /* 0x000000010b0d7824 */ /* 0x040fe200078e020c */
[----:B------:R-:W-:-:S02]  /*07c0*/  LOP3.LUT R20, R11, 0x180, RZ, 0xfc, !PT ;  /* 0x000001800b147812 */ /* 0x000fc400078efcff */
[----:B------:R-:W-:Y:S02]  /*07d0*/  LOP3.LUT R17, R17, 0x7, R0, 0xf8, !PT ;  /* 0x0000000711117812 */ /* 0x000fe400078ef800 */
[-C--:B------:R-:W-:Y:S02]  /*07e0*/  LEA.HI R2, R2, R11.reuse, RZ, 0x1d ;  /* 0x0000000b02027211 */ /* 0x080fe400078fe8ff */
[-C--:B------:R-:W-:Y:S02]  /*07f0*/  LEA.HI R4, R4, R11.reuse, RZ, 0x1d ;  /* 0x0000000b04047211 */ /* 0x080fe400078fe8ff */
[----:B------:R-:W-:Y:S02]  /*0800*/  LEA.HI R20, R20, R11, RZ, 0x1d ;  /* 0x0000000b14147211 */ /* 0x000fe400078fe8ff */
[----:B------:R-:W-:Y:S02]  /*0810*/  ISETP.GE.AND P4, PT, R17, 0x400, PT ;  /* 0x000004001100780c */ /* 0x000fe40003f86270 */
[----:B------:R-:W-:-:S02]  /*0820*/  LEA R17, R2, UR4, 0x2 ;  /* 0x0000000402117c11 */ /* 0x000fc4000f8e10ff */
[----:B------:R-:W-:Y:S02]  /*0830*/  LEA R10, R4, UR4, 0x2 ;  /* 0x00000004040a7c11 */ /* 0x000fe4000f8e10ff */
[----:B------:R-:W-:Y:S02]  /*0840*/  LEA R31, R13, UR4, 0x2 ;  /* 0x000000040d1f7c11 */ /* 0x000fe4000f8e10ff */
[----:B------:R-:W-:Y:S01]  /*0850*/  LEA R21, R20, UR4, 0x2 ;  /* 0x0000000414157c11 */ /* 0x000fe2000f8e10ff */
[----:B------:R-:W-:Y:S01]  /*0860*/  LDS R17, [R17+0x200] ;  /* 0x0002000011117984 */ /* 0x000fe20000000800 */
[----:B------:R-:W-:Y:S02]  /*0870*/  SHF.R.S32.HI R8, RZ, 0x6, R18 ;  /* 0x00000006ff087819 */ /* 0x000fe40000011412 */
[----:B------:R-:W-:Y:S01]  /*0880*/  LEA R33, R24, UR4, 0x3 ;  /* 0x0000000418217c11 */ /* 0x000fe2000f8e18ff */
[----:B------:R-:W-:Y:S01]  /*0890*/  LDS R10, [R10+0x400] ;  /* 0x000400000a0a7984 */ /* 0x000fe20000000800 */
[----:B------:R-:W-:-:S03]  /*08a0*/  LOP3.LUT R24, R0, 0x7f, RZ, 0xc0, !PT ;  /* 0x0000007f00187812 */ /* 0x000fc600078ec0ff */
[----:B------:R-:W-:Y:S04]  /*08b0*/  LDS R31, [R31] ;  /* 0x000000001f1f7984 */ /* 0x000fe80000000800 */
[----:B------:R-:W-:Y:S01]  /*08c0*/  LDS R21, [R21+0x600] ;  /* 0x0006000015157984 */ /* 0x000fe20000000800 */
[----:B------:R-:W-:Y:S05]  /*08d0*/  WARPSYNC.ALL ;  /* 0x0000000000007948 */ /* 0x000fea0003800000 */
[----:B------:R-:W-:Y:S06]  /*08e0*/  BAR.SYNC.DEFER_BLOCKING 0x0 ;  /* 0x0000000000007b1d */ /* 0x000fec0000010000 */
[----:B------:R-:W-:-:S02]  /*08f0*/  ULDC.64 UR8, c[0x0][0x220] ;  /* 0x0000880000087ab9 */ /* 0x000fc40000000a00 */
[----:B------:R-:W-:-:S04]  /*0900*/  LEA R2, P0, R26, UR8, 0x4 ;  /* 0x000000081a027c11 */ /* 0x000fc8000f8020ff */
[----:B------:R-:W-:Y:S02]  /*0910*/  LEA.HI.X R3, R26, UR9, R25, 0x4, P0 ;  /* 0x000000091a037c11 */ /* 0x000fe400080f2419 */
[C---:B------:R-:W-:Y:S02]  /*0920*/  LEA R4, P0, R29.reuse, UR8, 0x4 ;  /* 0x000000081d047c11 */ /* 0x040fe4000f8020ff */
[----:B------:R-:W-:Y:S02]  /*0930*/  LEA.HI R25, R8, R8, RZ, 0x2 ;  /* 0x0000000808197211 */ /* 0x000fe400078f10ff */
[----:B------:R-:W-:Y:S02]  /*0940*/  LEA.HI.X R5, R29, UR9, R32, 0x4, P0 ;  /* 0x000000091d057c11 */ /* 0x000fe400080f2420 */
[----:B------:R-:W-:Y:S02]  /*0950*/  LEA R6, P0, R30, UR8, 0x4 ;  /* 0x000000081e067c11 */ /* 0x000fe4000f8020ff */
[----:B------:R-:W-:-:S02]  /*0960*/  LOP3.LUT R25, R25, 0xfffffffc, RZ, 0xc0, !PT ;  /* 0xfffffffc19197812 */ /* 0x000fc400078ec0ff */
[----:B------:R-:W-:Y:S02]  /*0970*/  LEA.HI.X R7, R30, UR9, R27, 0x4, P0 ;  /* 0x000000091e077c11 */ /* 0x000fe400080f241b */
[----:B------:R-:W-:Y:S01]  /*0980*/  LEA R29, R23, UR4, 0x3 ;  /* 0x00000004171d7c11 */ /* 0x000fe2000f8e18ff */
[----:B------:R-:W-:Y:S01]  /*0990*/  IMAD.IADD R27, R8, 0x1, -R25 ;  /* 0x00000001081b7824 */ /* 0x000fe200078e0a19 */
[----:B------:R-:W-:Y:S02]  /*09a0*/  LEA R8, R19, UR4, 0x2 ;  /* 0x0000000413087c11 */ /* 0x000fe4000f8e10ff */
[----:B------:R-:W-:Y:S01]  /*09b0*/  LOP3.LUT R23, R11, 0x80, RZ, 0xfc, !PT ;  /* 0x000000800b177812 */ /* 0x000fe200078efcff */
[----:B------:R-:W-:Y:S01]  /*09c0*/  IMAD.WIDE R2, R27, 0x4, R2 ;  /* 0x000000041b027825 */ /* 0x000fe200078e0202 */
[----:B------:R-:W-:Y:S02]  /*09d0*/  LOP3.LUT R11, R11, 0x100, RZ, 0xfc, !PT ;  /* 0x000001000b0b7812 */ /* 0x000fe400078efcff */
[-C--:B------:R-:W-:Y:S01]  /*09e0*/  LEA.HI R23, R23, R24.reuse, RZ, 0x1d ;  /* 0x0000001817177211 */ /* 0x080fe200078fe8ff */
[----:B------:R-:W-:Y:S01]  /*09f0*/  IMAD R25, R19, 0x4, R8 ;  /* 0x0000000413197824 */ /* 0x000fe200078e0208 */
[----:B------:R-:W-:Y:S01]  /*0a00*/  LEA R8, P0, R28, UR8, 0x4 ;  /* 0x000000081c087c11 */ /* 0x000fe2000f8020ff */
[----:B------:R-:W-:Y:S01]  /*0a10*/  IMAD.WIDE R4, R27, 0x4, R4 ;  /* 0x000000041b047825 */ /* 0x000fe200078e0204 */
[----:B------:R-:W-:-:S02]  /*0a20*/  LEA.HI R11, R11, R24, RZ, 0x1d ;  /* 0x000000180b0b7211 */ /* 0x000fc400078fe8ff */
[----:B------:R-:W-:Y:S01]  /*0a30*/  LEA.HI.X R9, R28, UR9, R9, 0x4, P0 ;  /* 0x000000091c097c11 */ /* 0x000fe200080f2409 */
[----:B------:R-:W-:Y:S01]  /*0a40*/  BAR.SYNC.DEFER_BLOCKING 0x0 ;  /* 0x0000000000007b1d */ /* 0x000fe20000010000 */
[----:B------:R-:W-:-:S04]  /*0a50*/  IMAD.WIDE R6, R27, 0x4, R6 ;  /* 0x000000041b067825 */ /* 0x000fc800078e0206 */
[----:B------:R-:W-:Y:S01]  /*0a60*/  IMAD.WIDE R8, R27, 0x4, R8 ;  /* 0x000000041b087825 */ /* 0x000fe200078e0208 */
[----:B------:R-:W-:Y:S02]  /*0a70*/  LEA R27, R22, UR4, 0x3 ;  /* 0x00000004161b7c11 */ /* 0x000fe4000f8e18ff */
[----:B------:R-:W-:-:S05]  /*0a80*/  LEA R22, R13, UR4, 0x2 ;  /* 0x000000040d167c11 */ /* 0x000fca000f8e10ff */
[----:B------:R-:W-:Y:S01]  /*0a90*/  IMAD R13, R13, 0x4, R22 ;  /* 0x000000040d0d7824 */ /* 0x000fe200078e0216 */
[----:B------:R-:W-:Y:S01]  /*0aa0*/  LEA R22, R11, UR4, 0x3 ;  /* 0x000000040b167c11 */ /* 0x000fe2000f8e18ff */
[----:B------:R-:W-:Y:S04]  /*0ab0*/  STS.64 [R25], R2 ;  /* 0x0000000219007388 */ /* 0x000fe80000000a00 */
[----:B------:R1:W-:Y:S04]  /*0ac0*/  STS.64 [R27+0x40], R4 ;  /* 0x000040041b007388 */ /* 0x0003e80000000a00 */
[----:B------:R2:W-:Y:S04]  /*0ad0*/  STS.64 [R29+0x80], R6 ;  /* 0x000080061d007388 */ /* 0x0005e80000000a00 */
[----:B------:R3:W-:Y:S01]  /*0ae0*/  STS.64 [R33+0xc0], R8 ;  /* 0x0000c00821007388 */ /* 0x0007e20000000a00 */
[----:B------:R-:W-:Y:S01]  /*0af0*/  BAR.SYNC.DEFER_BLOCKING 0x0 ;  /* 0x0000000000007b1d */ /* 0x000fe20000010000 */
[----:B-1----:R-:W-:-:S02]  /*0b00*/  LEA R4, R23, UR4, 0x3 ;  /* 0x0000000417047c11 */ /* 0x002fc4000f8e18ff */
[----:B--2---:R-:W-:Y:S02]  /*0b10*/  LEA R6, R20, UR4, 0x3 ;  /* 0x0000000414067c11 */ /* 0x004fe4000f8e18ff */
[----:B---3--:R-:W-:Y:S01]  /*0b20*/  CS2R R8, SRZ ;  /* 0x0000000000087805 */ /* 0x008fe2000001ff00 */
[----:B------:R-:W1:Y:S04]  /*0b30*/  LDS.64 R2, [R13] ;  /* 0x000000000d027984 */ /* 0x000e680000000a00 */
[----:B------:R-:W2:Y:S04]  /*0b40*/  LDS.64 R4, [R4+0x400] ;  /* 0x0004000004047984 */ /* 0x000ea80000000a00 */
[----:B------:R-:W3:Y:S04]  /*0b50*/  LDS.64 R22, [R22+0x800] ;  /* 0x0008000016167984 */ /* 0x000ee80000000a00 */
[----:B------:R-:W4:Y:S01]  /*0b60*/  LDS.64 R6, [R6+0xc00] ;  /* 0x000c000006067984 */ /* 0x000f220000000a00 */
[----:B------:R-:W-:-:S03]  /*0b70*/  IMAD.MOV.U32 R20, RZ, RZ, RZ ;  /* 0x000000ffff147224 */ /* 0x000fc600078e00ff */
[----:B-1----:R1:W5:Y:S04]  /*0b80*/  @!P4 LDG.E.EL R8, desc[UR6][R2.64] ;  /* 0x000000060208c981 */ /* 0x002368000c2e1900 */
[----:B--2---:R-:W2:Y:S04]  /*0b90*/  @!P4 LDG.E.EL R20, desc[UR6][R4.64] ;  /* 0x000000060414c981 */ /* 0x004ea8000c2e1900 */
[----:B---3--:R-:W3:Y:S01]  /*0ba0*/  @!P4 LDG.E.EL R9, desc[UR6][R22.64] ;  /* 0x000000061609c981 */ /* 0x008ee2000c2e1900 */
[----:B------:R-:W-:-:S06]  /*0bb0*/  IMAD.MOV.U32 R24, RZ, RZ, RZ ;  /* 0x000000ffff187224 */ /* 0x000fcc00078e00ff */
[----:B----4-:R4:W3:Y:S01]  /*0bc0*/  @!P4 LDG.E.EL R24, desc[UR6][R6.64] ;  /* 0x000000060618c981 */ /* 0x0108e2000c2e1900 */
[C---:B-1----:R-:W-:Y:S01]  /*0bd0*/  LOP3.LUT R2, R0.reuse, 0x7, RZ, 0xc0, !PT ;  /* 0x0000000700027812 */ /* 0x042fe200078ec0ff */
[----:B------:R-:W-:Y:S01]  /*0be0*/  BAR.SYNC.DEFER_BLOCKING 0x0 ;  /* 0x0000000000007b1d */ /* 0x000fe20000010000 */
[----:B------:R-:W-:-:S03]  /*0bf0*/  LOP3.LUT P3, RZ, R0, 0x18, RZ, 0xc0, !PT ;  /* 0x0000001800ff7812 */ /* 0x000fc6000786c0ff */
[----:B------:R-:W-:Y:S01]  /*0c00*/  IMAD.SHL.U32 R2, R2, 0x10, RZ ;  /* 0x0000001002027824 */ /* 0x000fe200078e00ff */
[----:B----4-:R-:W-:-:S04]  /*0c10*/  SHF.R.U32.HI R7, RZ, 0x3, R0 ;  /* 0x00000003ff077819 */ /* 0x010fc80000011600 */
[----:B------:R-:W-:Y:S01]  /*0c20*/  LOP3.LUT R7, R2, 0xc, R7, 0xf8, !PT ;  /* 0x0000000c02077812 */ /* 0x000fe200078ef807 */
[----:B-----5:R-:W-:Y:S01]  /*0c30*/  FADD R31, R31, R8 ;  /* 0x000000081f1f7221 */ /* 0x020fe20000000000 */
[----:B--2---:R-:W-:-:S04]  /*0c40*/  FADD R17, R17, R20 ;  /* 0x0000001411117221 */ /* 0x004fc80000000000 */
[----:B------:R-:W-:Y:S01]  /*0c50*/  FSEL R8, R31, -INF , !P4 ;  /* 0xff8000001f087808 */ /* 0x000fe20006000000 */
[----:B---3--:R-:W-:-:S03]  /*0c60*/  FADD R11, R10, R9 ;  /* 0x000000090a0b7221 */ /* 0x008fc60000000000 */
[C---:B------:R-:W-:Y:S02]  /*0c70*/  FSETP.NAN.AND P1, PT, R8.reuse, R8, PT ;  /* 0x000000080800720b */ /* 0x040fe40003f28000 */
[----:B------:R-:W-:Y:S02]  /*0c80*/  FSEL R3, R17, -INF , !P4 ;  /* 0xff80000011037808 */ /* 0x000fe40006000000 */
[----:B------:R-:W-:Y:S02]  /*0c90*/  FSEL R5, R11, -INF , !P4 ;  /* 0xff8000000b057808 */ /* 0x000fe40006000000 */
[----:B------:R-:W-:Y:S01]  /*0ca0*/  FSETP.GT.AND P0, PT, R8, R3, PT ;  /* 0x000000030800720b */ /* 0x000fe20003f04000 */
[----:B------:R-:W-:-:S06]  /*0cb0*/  FADD R21, R21, R24 ;  /* 0x0000001815157221 */ /* 0x000fcc0000000000 */
[----:B------:R-:W-:Y:S02]  /*0cc0*/  @!P1 FSEL R8, R8, R3, P0 ;  /* 0x0000000308089208 */ /* 0x000fe40000000000 */
[----:B------:R-:W-:Y:S02]  /*0cd0*/  FSEL R3, R21, -INF , !P4 ;  /* 0xff80000015037808 */ /* 0x000fe40006000000 */
[C---:B------:R-:W-:Y:S02]  /*0ce0*/  FSETP.GT.AND P0, PT, R8.reuse, R5, PT ;  /* 0x000000050800720b */ /* 0x040fe40003f04000 */
[----:B------:R-:W-:-:S11]  /*0cf0*/  FSETP.NAN.AND P1, PT, R8, R8, PT ;  /* 0x000000080800720b */ /* 0x000fd60003f28000 */
[----:B------:R-:W-:-:S04]  /*0d00*/  @!P0 FSEL R8, R8, R5, P1 ;  /* 0x0000000508088208 */ /* 0x000fc80000800000 */
[C---:B------:R-:W-:Y:S02]  /*0d10*/  FSETP.GT.AND P0, PT, R8.reuse, R3, PT ;  /* 0x000000030800720b */ /* 0x040fe40003f04000 */
[----:B------:R-:W-:-:S11]  /*0d20*/  FSETP.NAN.AND P1, PT, R8, R8, PT ;  /* 0x000000080800720b */ /* 0x000fd60003f28000 */
[----:B------:R-:W-:-:S04]  /*0d30*/  @!P0 FSEL R8, R8, R3, P1 ;  /* 0x0000000308088208 */ /* 0x000fc80000800000 */
[C---:B------:R-:W-:Y:S01]  /*0d40*/  FSETP.NAN.AND P1, PT, R8.reuse, R8, PT ;  /* 0x000000080800720b */ /* 0x040fe20003f28000 */
[----:B------:R-:W1:Y:S02]  /*0d50*/  SHFL.BFLY PT, R3, R8, 0x10, 0x1f ;  /* 0x0e001f0008037f89 */ /* 0x000e6400000e0000 */
[----:B-1----:R-:W-:-:S13]  /*0d60*/  FSETP.GT.AND P0, PT, R8, R3, PT ;  /* 0x000000030800720b */ /* 0x002fda0003f04000 */
[----:B------:R-:W-:Y:S02]  /*0d70*/  @!P0 FSEL R8, R8, R3, P1 ;  /* 0x0000000308088208 */ /* 0x000fe40000800000 */
[----:B------:R-:W-:Y:S02]  /*0d80*/  ISETP.GE.AND P1, PT, R0, 0x20, PT ;  /* 0x000000200000780c */ /* 0x000fe40003f26270 */
[C---:B------:R-:W-:Y:S01]  /*0d90*/  FSETP.NAN.AND P5, PT, R8.reuse, R8, PT ;  /* 0x000000080800720b */ /* 0x040fe20003fa8000 */
[----:B------:R-:W1:Y:S02]  /*0da0*/  SHFL.BFLY PT, R3, R8, 0x8, 0x1f ;  /* 0x0d001f0008037f89 */ /* 0x000e6400000e0000 */
[----:B-1----:R-:W-:-:S13]  /*0db0*/  FSETP.GT.AND P0, PT, R8, R3, PT ;  /* 0x000000030800720b */ /* 0x002fda0003f04000 */
[----:B------:R-:W-:-:S05]  /*0dc0*/  @!P0 SEL R8, R8, R3, P5 ;  /* 0x0000000308088207 */ /* 0x000fca0002800000 */
[----:B------:R-:W-:Y:S01]  /*0dd0*/  @!P3 STS [R7+UR4], R8 ;  /* 0x000000080700b988 */ /* 0x000fe20008000804 */
[----:B------:R-:W-:Y:S06]  /*0de0*/  BAR.SYNC.DEFER_BLOCKING 0x0 ;  /* 0x0000000000007b1d */ /* 0x000fec0000010000 */
[----:B------:R-:W1:Y:S04]  /*0df0*/  @!P1 LDS R19, [R16+UR4] ;  /* 0x0000000410139984 */ /* 0x000e680008000800 */
[----:B-1----:R-:W1:Y:S01]  /*0e00*/  SHFL.BFLY PT, R4, R19, 0x2, 0x1f ;  /* 0x0c401f0013047f89 */ /* 0x002e6200000e0000 */
[----:B------:R-:W-:-:S02]  /*0e10*/  FSETP.NAN.AND P5, PT, R19, R19, PT ;  /* 0x000000131300720b */ /* 0x000fc40003fa8000 */
[----:B-1----:R-:W-:-:S04]  /*0e20*/  FSETP.GT.AND P0, PT, R19, R4, PT ;  /* 0x000000041300720b */ /* 0x002fc80003f04000 */
[C---:B------:R-:W-:Y:S02]  /*0e30*/  FSEL R4, R19.reuse, R4, P0 ;  /* 0x0000000413047208 */ /* 0x040fe40000000000 */
[C---:B------:R-:W-:Y:S02]  /*0e40*/  LOP3.LUT P0, RZ, R0.reuse, 0x3, RZ, 0xc0, !PT ;  /* 0x0000000300ff7812 */ /* 0x040fe4000780c0ff */
[----:B------:R-:W-:Y:S02]  /*0e50*/  FSEL R5, R19, R4, P5 ;  /* 0x0000000413057208 */ /* 0x000fe40002800000 */
[C---:B------:R-:W-:Y:S01]  /*0e60*/  ISETP.LT.AND P0, PT, R0.reuse, 0x20, !P0 ;  /* 0x000000200000780c */ /* 0x040fe20004701270 */
[----:B------:R-:W-:Y:S01]  /*0e70*/  IMAD.SHL.U32 R0, R0, 0x40, RZ ;  /* 0x0000004000007824 */ /* 0x000fe200078e00ff */
[C---:B------:R-:W-:Y:S01]  /*0e80*/  FSETP.NAN.AND P6, PT, R5.reuse, R5, PT ;  /* 0x000000050500720b */ /* 0x040fe20003fc8000 */
[----:B------:R-:W1:Y:S02]  /*0e90*/  SHFL.BFLY PT, R4, R5, 0x1, 0x1f ;  /* 0x0c201f0005047f89 */ /* 0x000e6400000e0000 */
[----:B-1----:R-:W-:-:S13]  /*0ea0*/  FSETP.GT.AND P5, PT, R5, R4, PT ;  /* 0x000000040500720b */ /* 0x002fda0003fa4000 */
[----:B------:R-:W-:-:S05]  /*0eb0*/  @!P5 SEL R5, R5, R4, P6 ;  /* 0x000000040505d207 */ /* 0x000fca0003000000 */
[----:B------:R-:W-:Y:S01]  /*0ec0*/  @P0 STS [R16+UR4], R5 ;  /* 0x0000000510000988 */ /* 0x000fe20008000804 */
[----:B------:R-:W-:Y:S06]  /*0ed0*/  BAR.SYNC.DEFER_BLOCKING 0x0 ;  /* 0x0000000000007b1d */ /* 0x000fec0000010000 */
[----:B------:R-:W1:Y:S02]  /*0ee0*/  LDS R6, [R2+UR4] ;  /* 0x0000000402067984 */ /* 0x000e640008000800 */
[--C-:B-1----:R-:W-:Y:S01]  /*0ef0*/  FADD R3, R31, -R6.reuse ;  /* 0x800000061f037221 */ /* 0x102fe20000000000 */
[--C-:B------:R-:W-:Y:S01]  /*0f00*/  FADD R4, R17, -R6.reuse ;  /* 0x8000000611047221 */ /* 0x100fe20000000000 */
[--C-:B------:R-:W-:Y:S01]  /*0f10*/  FADD R5, R11, -R6.reuse ;  /* 0x800000060b057221 */ /* 0x100fe20000000000 */
[----:B------:R-:W-:Y:S01]  /*0f20*/  FADD R6, R21, -R6 ;  /* 0x8000000615067221 */ /* 0x000fe20000000000 */
[----:B------:R-:W-:Y:S01]  /*0f30*/  FMUL R8, R3, 1.4426950216293334961 ;  /* 0x3fb8aa3b03087820 */ /* 0x000fe20000400000 */
[----:B------:R-:W-:Y:S01]  /*0f40*/  FMUL R9, R4, 1.4426950216293334961 ;  /* 0x3fb8aa3b04097820 */ /* 0x000fe20000400000 */
[----:B------:R-:W-:Y:S01]  /*0f50*/  FMUL R10, R5, 1.4426950216293334961 ;  /* 0x3fb8aa3b050a7820 */ /* 0x000fe20000400000 */
[----:B------:R-:W-:Y:S01]  /*0f60*/  FMUL R11, R6, 1.4426950216293334961 ;  /* 0x3fb8aa3b060b7820 */ /* 0x000fe20000400000 */
[----:B------:R-:W-:Y:S01]  /*0f70*/  BAR.SYNC.DEFER_BLOCKING 0x0 ;  /* 0x0000000000007b1d */ /* 0x000fe20000010000 */
[----:B------:R-:W-:-:S02]  /*0f80*/  FSETP.GEU.AND P6, PT, R8, -126, PT ;  /* 0xc2fc00000800780b */ /* 0x000fc40003fce000 */
[----:B------:R-:W-:-:S11]  /*0f90*/  FSETP.GEU.AND P5, PT, R9, -126, PT ;  /* 0xc2fc00000900780b */ /* 0x000fd60003fae000 */
[----:B------:R-:W-:Y:S02]  /*0fa0*/  @!P6 FMUL R8, R8, 0.5 ;  /* 0x3f0000000808e820 */ /* 0x000fe40000400000 */
[----:B------:R-:W-:Y:S02]  /*0fb0*/  @!P5 FMUL R9, R9, 0.5 ;  /* 0x3f0000000909d820 */ /* 0x000fe40000400000 */
[----:B------:R-:W1:Y:S08]  /*0fc0*/  MUFU.EX2 R3, R8 ;  /* 0x0000000800037308 */ /* 0x000e700000000800 */
[----:B------:R-:W2:Y:S01]  /*0fd0*/  MUFU.EX2 R4, R9 ;  /* 0x0000000900047308 */ /* 0x000ea20000000800 */
[----:B-1----:R-:W-:Y:S01]  /*0fe0*/  @!P6 FMUL R3, R3, R3 ;  /* 0x000000030303e220 */ /* 0x002fe20000400000 */
[----:B------:R-:W-:Y:S01]  /*0ff0*/  FSETP.GEU.AND P6, PT, R10, -126, PT ;  /* 0xc2fc00000a00780b */ /* 0x000fe20003fce000 */
[----:B--2---:R-:W-:Y:S01]  /*1000*/  @!P5 FMUL R4, R4, R4 ;  /* 0x000000040404d220 */ /* 0x004fe20000400000 */
[----:B------:R-:W-:-:S03]  /*1010*/  FSETP.GEU.AND P5, PT, R11, -126, PT ;  /* 0xc2fc00000b00780b */ /* 0x000fc60003fae000 */
[----:B------:R-:W-:-:S08]  /*1020*/  FADD R9, R3, R4 ;  /* 0x0000000403097221 */ /* 0x000fd00000000000 */
[----:B------:R-:W-:-:S04]  /*1030*/  @!P6 FMUL R10, R10, 0.5 ;  /* 0x3f0000000a0ae820 */ /* 0x000fc80000400000 */
[----:B------:R-:W1:Y:S01]  /*1040*/  MUFU.EX2 R6, R10 ;  /* 0x0000000a00067308 */ /* 0x000e620000000800 */
[----:B------:R-:W-:-:S07]  /*1050*/  @!P5 FMUL R11, R11, 0.5 ;  /* 0x3f0000000b0bd820 */ /* 0x000fce0000400000 */
[----:B------:R-:W2:Y:S01]  /*1060*/  MUFU.EX2 R5, R11 ;  /* 0x0000000b00057308 */ /* 0x000ea20000000800 */
[----:B-1----:R-:W-:-:S04]  /*1070*/  @!P6 FMUL R6, R6, R6 ;  /* 0x000000060606e220 */ /* 0x002fc80000400000 */
[----:B------:R-:W-:Y:S01]  /*1080*/  FADD R8, R6, R9 ;  /* 0x0000000906087221 */ /* 0x000fe20000000000 */
[----:B--2---:R-:W-:-:S04]  /*1090*/  @!P5 FMUL R5, R5, R5 ;  /* 0x000000050505d220 */ /* 0x004fc80000400000 */
[----:B------:R-:W-:-:S05]  /*10a0*/  FADD R8, R5, R8 ;  /* 0x0000000805087221 */ /* 0x000fca0000000000 */
[----:B------:R-:W-:-:S05]  /*10b0*/  FSEL R8, R8, RZ, !P4 ;  /* 0x000000ff08087208 */ /* 0x000fca0006000000 */
[----:B------:R-:W1:Y:S02]  /*10c0*/  SHFL.BFLY PT, R9, R8, 0x10, 0x1f ;  /* 0x0e001f0008097f89 */ /* 0x000e6400000e0000 */
[----:B-1----:R-:W-:-:S05]  /*10d0*/  FADD R9, R8, R9 ;  /* 0x0000000908097221 */ /* 0x002fca0000000000 */
[----:B------:R-:W1:Y:S02]  /*10e0*/  SHFL.BFLY PT, R10, R9, 0x8, 0x1f ;  /* 0x0d001f00090a7f89 */ /* 0x000e6400000e0000 */
[----:B-1----:R-:W-:Y:S01]  /*10f0*/  FADD R20, R9, R10 ;  /* 0x0000000a09147221 */ /* 0x002fe20000000000 */
[----:B------:R-:W-:-:S04]  /*1100*/  SHF.R.U32.HI R9, RZ, 0x2, R16 ;  /* 0x00000002ff097819 */ /* 0x000fc80000011610 */
[----:B------:R1:W-:Y:S01]  /*1110*/  @!P3 STS [R7+UR4], R20 ;  /* 0x000000140700b988 */ /* 0x0003e20008000804 */
[----:B------:R-:W-:Y:S01]  /*1120*/  LOP3.LUT R9, R9, 0x70, RZ, 0xc0, !PT ;  /* 0x0000007009097812 */ /* 0x000fe200078ec0ff */
[----:B------:R-:W-:Y:S04]  /*1130*/  BAR.SYNC.DEFER_BLOCKING 0x0 ;  /* 0x0000000000007b1d */ /* 0x000fe80000010000 */
[----:B------:R-:W-:Y:S01]  /*1140*/  VIADD R9, R9, UR4 ;  /* 0x0000000409097c36 */ /* 0x000fe20008000000 */
[----:B-1----:R-:W-:Y:S02]  /*1150*/  LOP3.LUT R7, R0, 0x1c0, RZ, 0xc0, !PT ;  /* 0x000001c000077812 */ /* 0x002fe400078ec0ff */
[----:B------:R-:W-:Y:S02]  /*1160*/  LOP3.LUT R0, R16, 0x1fc, RZ, 0xc0, !PT ;  /* 0x000001fc10007812 */ /* 0x000fe400078ec0ff */
[----:B------:R-:W-:-:S02]  /*1170*/  LOP3.LUT R12, R12, R7, RZ, 0xfc, !PT ;  /* 0x000000070c0c7212 */ /* 0x000fc400078efcff */
[----:B------:R-:W-:Y:S01]  /*1180*/  LEA.HI R7, R7, UR4, RZ, 0x1e ;  /* 0x0000000407077c11 */ /* 0x000fe2000f8ff0ff */
[----:B------:R-:W-:-:S04]  /*1190*/  IMAD R0, R0, 0x4, R9 ;  /* 0x0000000400007824 */ /* 0x000fc800078e0209 */
[----:B------:R-:W-:Y:S01]  /*11a0*/  IMAD R7, R12, 0x4, R7 ;  /* 0x000000040c077824 */ /* 0x000fe200078e0207 */
[----:B------:R-:W1:Y:S04]  /*11b0*/  @!P1 LDS R18, [R16+UR4] ;  /* 0x0000000410129984 */ /* 0x000e680008000800 */
[----:B-1----:R-:W1:Y:S02]  /*11c0*/  SHFL.BFLY PT, R11, R18, 0x2, 0x1f ;  /* 0x0c401f00120b7f89 */ /* 0x002e6400000e0000 */
[----:B-1----:R-:W-:-:S05]  /*11d0*/  FADD R11, R18, R11 ;  /* 0x0000000b120b7221 */ /* 0x002fca0000000000 */
[----:B------:R-:W1:Y:S02]  /*11e0*/  SHFL.BFLY PT, R10, R11, 0x1, 0x1f ;  /* 0x0c201f000b0a7f89 */ /* 0x000e6400000e0000 */
[----:B-1----:R-:W-:-:S05]  /*11f0*/  FADD R13, R11, R10 ;  /* 0x0000000a0b0d7221 */ /* 0x002fca0000000000 */
[----:B------:R-:W-:Y:S01]  /*1200*/  @P0 STS [R16+UR4], R13 ;  /* 0x0000000d10000988 */ /* 0x000fe20008000804 */
[----:B------:R-:W-:Y:S06]  /*1210*/  BAR.SYNC.DEFER_BLOCKING 0x0 ;  /* 0x0000000000007b1d */ /* 0x000fec0000010000 */
[----:B------:R-:W1:Y:S02]  /*1220*/  LDS R8, [R2+UR4] ;  /* 0x0000000402087984 */ /* 0x000e640008000800 */
[----:B------:R-:W-:Y:S01]  /*1230*/  BAR.SYNC.DEFER_BLOCKING 0x0 ;  /* 0x0000000000007b1d */ /* 0x000fe20000010000 */
[----:B-1----:R-:W-:-:S02]  /*1240*/  FSETP.GT.AND P0, PT, |R8|, 8.50705917302346158658e+37, PT ;  /* 0x7e8000000800780b */ /* 0x002fc40003f04200 */
[----:B------:R-:W-:-:S11]  /*1250*/  FSETP.GEU.AND P1, PT, |R8|, 1.175494350822287508e-38, PT ;  /* 0x008000000800780b */ /* 0x000fd60003f2e200 */
[----:B------:R-:W-:Y:S01]  /*1260*/  @P0 FMUL R8, R8, 0.25 ;  /* 0x3e80000008080820 */ /* 0x000fe20000400000 */
[----:B------:R-:W-:Y:S01]  /*1270*/  @P0 FMUL R3, R3, 0.25 ;  /* 0x3e80000003030820 */ /* 0x000fe20000400000 */
[----:B------:R-:W-:Y:S01]  /*1280*/  @P0 FMUL R4, R4, 0.25 ;  /* 0x3e80000004040820 */ /* 0x000fe20000400000 */
[----:B------:R-:W-:Y:S01]  /*1290*/  @P0 FMUL R6, R6, 0.25 ;  /* 0x3e80000006060820 */ /* 0x000fe20000400000 */
[----:B------:R-:W-:Y:S01]  /*12a0*/  @!P1 FMUL R8, R8, 16777216 ;  /* 0x4b80000008089820 */ /* 0x000fe20000400000 */
[----:B------:R-:W-:Y:S01]  /*12b0*/  @P0 FMUL R5, R5, 0.25 ;  /* 0x3e80000005050820 */ /* 0x000fe20000400000 */
[----:B------:R-:W-:Y:S01]  /*12c0*/  @!P1 FMUL R3, R3, 16777216 ;  /* 0x4b80000003039820 */ /* 0x000fe20000400000 */
[----:B------:R-:W-:Y:S01]  /*12d0*/  @!P1 FMUL R4, R4, 16777216 ;  /* 0x4b80000004049820 */ /* 0x000fe20000400000 */
[----:B------:R-:W-:Y:S01]  /*12e0*/  @!P1 FMUL R6, R6, 16777216 ;  /* 0x4b80000006069820 */ /* 0x000fe20000400000 */
[----:B------:R-:W-:Y:S01]  /*12f0*/  @!P1 FMUL R5, R5, 16777216 ;  /* 0x4b80000005059820 */ /* 0x000fe20000400000 */
[----:B------:R-:W1:Y:S02]  /*1300*/  MUFU.RCP R8, R8 ;  /* 0x0000000800087308 */ /* 0x000e640000001000 */
[C---:B-1----:R-:W-:Y:S01]  /*1310*/  FMUL R3, R8.reuse, R3 ;  /* 0x0000000308037220 */ /* 0x042fe20000400000 */
[C---:B------:R-:W-:Y:S01]  /*1320*/  FMUL R4, R8.reuse, R4 ;  /* 0x0000000408047220 */ /* 0x040fe20000400000 */
[C---:B------:R-:W-:Y:S01]  /*1330*/  FMUL R6, R8.reuse, R6 ;  /* 0x0000000608067220 */ /* 0x040fe20000400000 */
[----:B------:R-:W-:-:S02]  /*1340*/  FMUL R5, R8, R5 ;  /* 0x0000000508057220 */ /* 0x000fc40000400000 */
[----:B------:R1:W-:Y:S04]  /*1350*/  STS [R7], R3 ;  /* 0x0000000307007388 */ /* 0x0003e80000000800 */
[----:B------:R1:W-:Y:S04]  /*1360*/  STS [R7+0x40], R4 ;  /* 0x0000400407007388 */ /* 0x0003e80000000800 */
[----:B------:R1:W-:Y:S04]  /*1370*/  STS [R7+0x80], R6 ;  /* 0x0000800607007388 */ /* 0x0003e80000000800 */
[----:B------:R1:W-:Y:S01]  /*1380*/  STS [R7+0xc0], R5 ;  /* 0x0000c00507007388 */ /* 0x0003e20000000800 */
[----:B------:R-:W-:Y:S06]  /*1390*/  BAR.SYNC.DEFER_BLOCKING 0x0 ;  /* 0x0000000000007b1d */ /* 0x000fec0000010000 */
[----:B-1----:R-:W-:Y:S05]  /*13a0*/  @P2 EXIT ;  /* 0x000000000000294d */ /* 0x002fea0003800000 */
[----:B------:R-:W0:Y:S04]  /*13b0*/  LDS.128 R4, [R0] ;  /* 0x0000000000047984 */ /* 0x000e280000000c00 */
[----:B0-----:R-:W-:Y:S01]  /*13c0*/  STG.E.128 desc[UR6][R14.64], R4 ;  /* 0x000000040e007986 */ /* 0x001fe2000c101d06 */
[----:B------:R-:W-:Y:S05]  /*13d0*/  EXIT ;  /* 0x000000000000794d */ /* 0x000fea0003800000 */
.L_x_1:
[----:B------:R-:W-:-:S00]  /*13e0*/  BRA `(.L_x_1) ;  /* 0xfffffffc00fc7947 */ /* 0x000fc0000383ffff */
[----:B------:R-:W-:-:S00]  /*13f0*/  NOP ;  /* 0x0000000000007918 */ /* 0x000fc00000000000 */
        /* <DEDUP_REMOVED lines=8> */
.L_x_2:


//--------------------- .nv.global.init           --------------------------
	.section	.nv.global.init,"aw",@progbits
.nv.global.init:
	.type		assertFunc_0,@object
	.size		assertFunc_0,(assertMessage_0 - assertFunc_0)
assertFunc_0:
        /*0000*/ 	.byte	0x75, 0x6e, 0x6b, 0x6e, 0x6f, 0x77, 0x6e, 0x00
	.type		assertMessage_0,@object
	.size		assertMessage_0,(assertFile_0 - assertMessage_0)
assertMessage_0:
        /*0008*/ 	.byte	0x69, 0x6e, 0x64, 0x65, 0x78, 0x20, 0x6f, 0x75, 0x74, 0x20, 0x6f, 0x66, 0x20, 0x62, 0x6f, 0x75
        /*0018*/ 	.byte	0x6e, 0x64, 0x73, 0x3a, 0x20, 0x30, 0x20, 0x3c, 0x3d, 0x20, 0x74, 0x6d, 0x70, 0x35, 0x20, 0x3c
        /*0028*/ 	.byte	0x20, 0x32, 0x32, 0x35, 0x00
	.type		assertFile_0,@object
	.size		assertFile_0,(.L_1 - assertFile_0)
assertFile_0:
        /*002d*/ 	.byte	0x69, 0x6e, 0x64, 0x75, 0x63, 0x74, 0x6f, 0x72, 0x5f, 0x63, 0x61, 0x63, 0x68, 0x65, 0x2f, 0x37
        /*003d*/ 	.byte	0x32, 0x2f, 0x63, 0x37, 0x32, 0x63, 0x68, 0x6d, 0x67, 0x67, 0x75, 0x73, 0x6f, 0x63, 0x34, 0x71
        /*004d*/ 	.byte	0x79, 0x36, 0x63, 0x6b, 0x6d, 0x63, 0x6e, 0x68, 0x70, 0x74, 0x62, 0x62, 0x6c, 0x76, 0x33, 0x63
        /*005d*/ 	.byte	0x76, 0x32, 0x6d, 0x6d, 0x71, 0x34, 0x72, 0x66, 0x79, 0x79, 0x6e, 0x68, 0x71, 0x6a, 0x65, 0x6e
        /*006d*/ 	.byte	0x36, 0x32, 0x66, 0x32, 0x77, 0x6c, 0x2e, 0x70, 0x79, 0x00
.L_1:


//--------------------- .nv.shared.triton_per_fused__softmax_add_6 --------------------------
	.section	.nv.shared.triton_per_fused__softmax_add_6,"aw",@nobits
	.sectionflags	@""
	.align	16
	.zero		1024


//--------------------- .nv.constant0.triton_per_fused__softmax_add_6 --------------------------
	.section	.nv.constant0.triton_per_fused__softmax_add_6,"a",@progbits
	.sectionflags	@""
	.align	4
.nv.constant0.triton_per_fused__softmax_add_6:
	.zero		560


//--------------------- SYMBOLS --------------------------

	.type		__assertfail,@function
